	.headerflags	@"EF_CUDA_TEXMODE_UNIFIED EF_CUDA_64BIT_ADDRESS EF_CUDA_ACCELERATORS EF_CUDA_SM90 EF_CUDA_VIRTUAL_SM(EF_CUDA_SM90)"
	.elftype	@"ET_EXEC"


//--------------------- .nv.info                  --------------------------
	.section	.nv.info,"",@"SHT_CUDA_INFO"
	.align	4


	//----- nvinfo : EIATTR_REGCOUNT
	.align		4
        /*0000*/ 	.byte	0x04, 0x2f
        /*0002*/ 	.short	(.L_1 - .L_0)
	.align		4
.L_0:
        /*0004*/ 	.word	index@(triton_poi_fused_ge_le_logical_and_2)
        /*0008*/ 	.word	0x00000010


	//----- nvinfo : EIATTR_MIN_STACK_SIZE
	.align		4
.L_1:
        /*000c*/ 	.byte	0x04, 0x12
        /*000e*/ 	.short	(.L_3 - .L_2)
	.align		4
.L_2:
        /*0010*/ 	.word	index@(triton_poi_fused_ge_le_logical_and_2)
        /*0014*/ 	.word	0x00000000


	//----- nvinfo : EIATTR_FRAME_SIZE
	.align		4
.L_3:
        /*0018*/ 	.byte	0x04, 0x11
        /*001a*/ 	.short	(.L_5 - .L_4)
	.align		4
.L_4:
        /*001c*/ 	.word	index@(triton_poi_fused_ge_le_logical_and_2)
        /*0020*/ 	.word	0x00000000


	//----- nvinfo : EIATTR_MIN_STACK_SIZE
	.align		4
.L_5:
        /*0024*/ 	.byte	0x04, 0x12
        /*0026*/ 	.short	(.L_7 - .L_6)
	.align		4
.L_6:
        /*0028*/ 	.word	index@(triton_poi_fused_ge_le_logical_and_2)
        /*002c*/ 	.word	0x00000000
.L_7:


//--------------------- .nv.info.triton_poi_fused_ge_le_logical_and_2 --------------------------
	.section	.nv.info.triton_poi_fused_ge_le_logical_and_2,"",@"SHT_CUDA_INFO"
	.sectionflags	@""
	.align	4


	//----- nvinfo : EIATTR_CUDA_API_VERSION
	.align		4
        /*0000*/ 	.byte	0x04, 0x37
        /*0002*/ 	.short	(.L_9 - .L_8)
.L_8:
        /*0004*/ 	.word	0x0000007c


	//----- nvinfo : EIATTR_KPARAM_INFO
	.align		4
.L_9:
        /*0008*/ 	.byte	0x04, 0x17
        /*000a*/ 	.short	(.L_11 - .L_10)
.L_10:
        /*000c*/ 	.word	0x00000000
        /*0010*/ 	.short	0x0004
        /*0012*/ 	.short	0x0020
        /*0014*/ 	.byte	0x00, 0xf0, 0x11, 0x00


	//----- nvinfo : EIATTR_KPARAM_INFO
	.align		4
.L_11:
        /*0018*/ 	.byte	0x04, 0x17
        /*001a*/ 	.short	(.L_13 - .L_12)
.L_12:
        /*001c*/ 	.word	0x00000000
        /*0020*/ 	.short	0x0003
        /*0022*/ 	.short	0x0018
        /*0024*/ 	.byte	0x00, 0xf4, 0x21, 0x00


	//----- nvinfo : EIATTR_KPARAM_INFO
	.align		4
.L_13:
        /*0028*/ 	.byte	0x04, 0x17
        /*002a*/ 	.short	(.L_15 - .L_14)
.L_14:
        /*002c*/ 	.word	0x00000000
        /*0030*/ 	.short	0x0002
        /*0032*/ 	.short	0x0010
        /*0034*/ 	.byte	0x00, 0xf4, 0x21, 0x00


	//----- nvinfo : EIATTR_KPARAM_INFO
	.align		4
.L_15:
        /*0038*/ 	.byte	0x04, 0x17
        /*003a*/ 	.short	(.L_17 - .L_16)
.L_16:
        /*003c*/ 	.word	0x00000000
        /*0040*/ 	.short	0x0001
        /*0042*/ 	.short	0x0008
        /*0044*/ 	.byte	0x00, 0xf4, 0x21, 0x00


	//----- nvinfo : EIATTR_KPARAM_INFO
	.align		4
.L_17:
        /*0048*/ 	.byte	0x04, 0x17
        /*004a*/ 	.short	(.L_19 - .L_18)
.L_18:
        /*004c*/ 	.word	0x00000000
        /*0050*/ 	.short	0x0000
        /*0052*/ 	.short	0x0000
        /*0054*/ 	.byte	0x00, 0xf4, 0x21, 0x00


	//----- nvinfo : EIATTR_SPARSE_MMA_MASK
	.align		4
.L_19:
        /*0058*/ 	.byte	0x03, 0x50
        /*005a*/ 	.short	0x0000


	//----- nvinfo : EIATTR_MAXREG_COUNT
	.align		4
        /*005c*/ 	.byte	0x03, 0x1b
        /*005e*/ 	.short	0x00ff


	//----- nvinfo : EIATTR_EXIT_INSTR_OFFSETS
	.align		4
        /*0060*/ 	.byte	0x04, 0x1c
        /*0062*/ 	.short	(.L_21 - .L_20)


	//   ....[0]....
.L_20:
        /*0064*/ 	.word	0x00000300


	//----- nvinfo : EIATTR_REQNTID
	.align		4
.L_21:
        /*0068*/ 	.byte	0x04, 0x10
        /*006a*/ 	.short	(.L_23 - .L_22)
.L_22:
        /*006c*/ 	.word	0x00000100
        /*0070*/ 	.word	0x00000001
        /*0074*/ 	.word	0x00000001


	//----- nvinfo : EIATTR_CBANK_PARAM_SIZE
	.align		4
.L_23:
        /*0078*/ 	.byte	0x03, 0x19
        /*007a*/ 	.short	0x0024


	//----- nvinfo : EIATTR_PARAM_CBANK
	.align		4
        /*007c*/ 	.byte	0x04, 0x0a
        /*007e*/ 	.short	(.L_25 - .L_24)
	.align		4
.L_24:
        /*0080*/ 	.word	index@(.nv.constant0.triton_poi_fused_ge_le_logical_and_2)
        /*0084*/ 	.short	0x0210
        /*0086*/ 	.short	0x0024


	//----- nvinfo : EIATTR_SW_WAR
	.align		4
.L_25:
        /*0088*/ 	.byte	0x04, 0x36
        /*008a*/ 	.short	(.L_27 - .L_26)
.L_26:
        /*008c*/ 	.word	0x00000008
.L_27:


//--------------------- .nv.callgraph             --------------------------
	.section	.nv.callgraph,"",@"SHT_CUDA_CALLGRAPH"
	.align	4
	.sectionentsize	8
	.align		4
        /*0000*/ 	.word	0x00000000
	.align		4
        /*0004*/ 	.word	0xffffffff
	.align		4
        /*0008*/ 	.word	0x00000000
	.align		4
        /*000c*/ 	.word	0xfffffffe
	.align		4
        /*0010*/ 	.word	0x00000000
	.align		4
        /*0014*/ 	.word	0xfffffffd
	.align		4
        /*0018*/ 	.word	0x00000000
	.align		4
        /*001c*/ 	.word	0xfffffffc


//--------------------- .text.triton_poi_fused_ge_le_logical_and_2 --------------------------
	.section	.text.triton_poi_fused_ge_le_logical_and_2,"ax",@progbits
	.align	128
        .global         triton_poi_fused_ge_le_logical_and_2
        .type           triton_poi_fused_ge_le_logical_and_2,@function
        .size           triton_poi_fused_ge_le_logical_and_2,(.L_x_1 - triton_poi_fused_ge_le_logical_and_2)
        .other          triton_poi_fused_ge_le_logical_and_2,@"STO_CUDA_ENTRY STV_DEFAULT"
triton_poi_fused_ge_le_logical_and_2:
.text.triton_poi_fused_ge_le_logical_and_2:
[----:B------:R-:W-:Y:S01]  /*0000*/  LDC R1, c[0x0][0x28] ;  /* 0x00000a00ff017b82 */ /* 0x000fe20000000800 */
[----:B------:R-:W1:Y:S01]  /*0010*/  S2R R0, SR_TID.X ;  /* 0x0000000000007919 */ /* 0x000e620000002100 */
[----:B------:R-:W-:Y:S01]  /*0020*/  ULDC.64 UR4, c[0x0][0x208] ;  /* 0x0000820000047ab9 */ /* 0x000fe20000000a00 */
[----:B------:R-:W-:Y:S01]  /*0030*/  ULDC.64 UR6, c[0x0][0x228] ;  /* 0x00008a0000067ab9 */ /* 0x000fe20000000a00 */
[----:B------:R-:W2:Y:S01]  /*0040*/  S2R R5, SR_CTAID.X ;  /* 0x0000000000057919 */ /* 0x000ea20000002500 */
[----:B-1----:R-:W-:Y:S01]  /*0050*/  IMAD.SHL.U32 R0, R0, 0x2, RZ ;  /* 0x0000000200007824 */ /* 0x002fe200078e00ff */
[----:B--2---:R-:W-:-:S04]  /*0060*/  SHF.R.S32.HI R3, RZ, 0x16, R5 ;  /* 0x00000016ff037819 */ /* 0x004fc80000011405 */
[----:B------:R-:W-:Y:S02]  /*0070*/  LOP3.LUT R0, R0, 0x1fe, RZ, 0xc0, !PT ;  /* 0x000001fe00007812 */ /* 0x000fe400078ec0ff */
[----:B------:R-:W-:-:S03]  /*0080*/  SGXT R3, R3, 0x1 ;  /* 0x000000010303781a */ /* 0x000fc60000000200 */
[----:B------:R-:W-:Y:S02]  /*0090*/  IMAD R0, R5, 0x200, R0 ;  /* 0x0000020005007824 */ /* 0x000fe400078e0200 */
[----:B------:R-:W1:Y:S02]  /*00a0*/  LDC.64 R4, c[0x0][0x210] ;  /* 0x00008400ff047b82 */ /* 0x000e640000000a00 */
[----:B------:R-:W-:Y:S01]  /*00b0*/  IMAD.HI R6, R0, 0x38e38e39, RZ ;  /* 0x38e38e3900067827 */ /* 0x000fe200078e02ff */
[----:B------:R-:W-:-:S04]  /*00c0*/  LEA.HI R7, R3, R0, RZ, 0xc ;  /* 0x0000000003077211 */ /* 0x000fc800078f60ff */
[----:B------:R-:W-:Y:S01]  /*00d0*/  SHF.R.S32.HI R10, RZ, 0xc, R7 ;  /* 0x0000000cff0a7819 */ /* 0x000fe20000011407 */
[----:B------:R-:W2:Y:S01]  /*00e0*/  LDC.64 R2, c[0x0][0x218] ;  /* 0x00008600ff027b82 */ /* 0x000ea20000000a00 */
[----:B------:R-:W-:-:S03]  /*00f0*/  SHF.R.U32.HI R7, RZ, 0x1f, R6 ;  /* 0x0000001fff077819 */ /* 0x000fc60000011606 */
[----:B------:R-:W-:Y:S01]  /*0100*/  IMAD.HI R8, R10, 0x38e38e39, RZ ;  /* 0x38e38e390a087827 */ /* 0x000fe200078e02ff */
[----:B------:R-:W-:-:S04]  /*0110*/  LEA.HI.SX32 R11, R6, R7, 0x13 ;  /* 0x00000007060b7211 */ /* 0x000fc800078f9aff */
[----:B------:R-:W-:Y:S01]  /*0120*/  SHF.R.S32.HI R7, RZ, 0x1, R8 ;  /* 0x00000001ff077819 */ /* 0x000fe20000011408 */
[----:B------:R-:W-:-:S03]  /*0130*/  IMAD R6, R11, -0x9000, R0 ;  /* 0xffff70000b067824 */ /* 0x000fc600078e0200 */
[----:B------:R-:W-:Y:S01]  /*0140*/  LEA.HI R7, R8, R7, RZ, 0x1 ;  /* 0x0000000708077211 */ /* 0x000fe200078f08ff */
[----:B------:R-:W-:Y:S01]  /*0150*/  VIADD R12, R6, 0x9000 ;  /* 0x00009000060c7836 */ /* 0x000fe20000000000 */
[----:B------:R-:W3:Y:S03]  /*0160*/  LDC.64 R8, c[0x0][0x220] ;  /* 0x00008800ff087b82 */ /* 0x000ee60000000a00 */
[----:B------:R-:W-:Y:S02]  /*0170*/  IMAD R7, R7, -0x9, R10 ;  /* 0xfffffff707077824 */ /* 0x000fe400078e020a */
[----:B-1----:R-:W-:-:S04]  /*0180*/  IMAD.WIDE.U32 R4, R12, 0x8, R4 ;  /* 0x000000080c047825 */ /* 0x002fc800078e0004 */
[----:B--2---:R-:W-:Y:S02]  /*0190*/  IMAD.WIDE R2, R7, 0x8, R2 ;  /* 0x0000000807027825 */ /* 0x004fe400078e0202 */
[----:B------:R-:W2:Y:S04]  /*01a0*/  LDG.E.EL.128 R4, desc[UR4][R4.64] ;  /* 0x0000000404047981 */ /* 0x000ea8000c2e1d00 */
[----:B------:R-:W4:Y:S01]  /*01b0*/  LDG.E.EL.64 R2, desc[UR4][R2.64+0x48] ;  /* 0x0000480402027981 */ /* 0x000f22000c2e1b00 */
[----:B------:R-:W-:-:S04]  /*01c0*/  IMAD R11, R11, 0x12000, R12 ;  /* 0x000120000b0b7824 */ /* 0x000fc800078e020c */
[----:B---3--:R-:W-:-:S06]  /*01d0*/  IMAD.WIDE R8, R11, 0x4, R8 ;  /* 0x000000040b087825 */ /* 0x008fcc00078e0208 */
[----:B------:R-:W3:Y:S01]  /*01e0*/  LDG.E.64 R8, desc[UR4][R8.64] ;  /* 0x0000000408087981 */ /* 0x000ee2000c1e1b00 */
[----:B--2---:R-:W-:Y:S08]  /*01f0*/  I2F.S64 R10, R4 ;  /* 0x00000004000a7312 */ /* 0x004ff00000301400 */
[----:B----4-:R1:W2:Y:S08]  /*0200*/  I2F.S64 R11, R2 ;  /* 0x00000002000b7312 */ /* 0x0102b00000301400 */
[----:B------:R-:W4:Y:S01]  /*0210*/  I2F.S64 R6, R6 ;  /* 0x0000000600067312 */ /* 0x000f220000301400 */
[----:B-1----:R-:W-:-:S04]  /*0220*/  IADD3 R2, P2, R0, UR6, RZ ;  /* 0x0000000600027c10 */ /* 0x002fc8000ff5e0ff */
[----:B------:R-:W-:Y:S01]  /*0230*/  LEA.HI.X.SX32 R3, R0, UR7, 0x1, P2 ;  /* 0x0000000700037c11 */ /* 0x000fe200090f0eff */
[----:B--2---:R-:W-:-:S04]  /*0240*/  FADD R13, R10, R11 ;  /* 0x0000000b0a0d7221 */ /* 0x004fc80000000000 */
[----:B---3--:R-:W-:Y:S01]  /*0250*/  FADD R13, R8, R13 ;  /* 0x0000000d080d7221 */ /* 0x008fe20000000000 */
[----:B----4-:R-:W-:-:S04]  /*0260*/  FADD R10, R6, R11 ;  /* 0x0000000b060a7221 */ /* 0x010fc80000000000 */
[----:B------:R-:W-:Y:S01]  /*0270*/  FSETP.GTU.AND P0, PT, R13, 65, PT ;  /* 0x428200000d00780b */ /* 0x000fe20003f0c000 */
[----:B------:R-:W-:-:S03]  /*0280*/  FADD R10, R9, R10 ;  /* 0x0000000a090a7221 */ /* 0x000fc60000000000 */
[----:B------:R-:W-:Y:S02]  /*0290*/  FSETP.GE.AND P0, PT, R13, RZ, !P0 ;  /* 0x000000ff0d00720b */ /* 0x000fe40004706000 */
[C---:B------:R-:W-:Y:S02]  /*02a0*/  FSETP.GTU.AND P1, PT, R10.reuse, 65, PT ;  /* 0x428200000a00780b */ /* 0x040fe40003f2c000 */
[----:B------:R-:W-:Y:S02]  /*02b0*/  SEL R4, RZ, 0x1, !P0 ;  /* 0x00000001ff047807 */ /* 0x000fe40004000000 */
[----:B------:R-:W-:-:S04]  /*02c0*/  FSETP.GE.AND P1, PT, R10, RZ, !P1 ;  /* 0x000000ff0a00720b */ /* 0x000fc80004f26000 */
[----:B------:R-:W-:-:S05]  /*02d0*/  SEL R5, RZ, 0x100, !P1 ;  /* 0x00000100ff057807 */ /* 0x000fca0004800000 */
[----:B------:R-:W-:-:S05]  /*02e0*/  IMAD.IADD R5, R4, 0x1, R5 ;  /* 0x0000000104057824 */ /* 0x000fca00078e0205 */
[----:B------:R-:W-:Y:S01]  /*02f0*/  STG.E.U16 desc[UR4][R2.64], R5 ;  /* 0x0000000502007986 */ /* 0x000fe2000c101504 */
[----:B------:R-:W-:Y:S05]  /*0300*/  EXIT ;  /* 0x000000000000794d */ /* 0x000fea0003800000 */
.L_x_0:
[----:B------:R-:W-:-:S00]  /*0310*/  BRA `(.L_x_0) ;  /* 0xfffffffc00fc7947 */ /* 0x000fc0000383ffff */
[----:B------:R-:W-:-:S00]  /*0320*/  NOP ;  /* 0x0000000000007918 */ /* 0x000fc00000000000 */
        /* <DEDUP_REMOVED lines=13> */
.L_x_1:


//--------------------- .nv.constant0.triton_poi_fused_ge_le_logical_and_2 --------------------------
	.section	.nv.constant0.triton_poi_fused_ge_le_logical_and_2,"a",@progbits
	.sectionflags	@""
	.align	4
.nv.constant0.triton_poi_fused_ge_le_logical_and_2:
	.zero		564
